//
// Generated by NVIDIA NVVM Compiler
//
// Compiler Build ID: CL-36424714
// Cuda compilation tools, release 13.0, V13.0.88
// Based on NVVM 20.0.0
//

.version 9.0
.target sm_100
.address_size 64

	// .globl	_Z20call_device_functionv
.extern .func  (.param .b32 func_retval0) vprintf
(
	.param .b64 vprintf_param_0,
	.param .b64 vprintf_param_1
)
;
.global .align 1 .b8 $str[33] = {104, 101, 108, 108, 111, 32, 102, 114, 111, 109, 32, 100, 101, 118, 105, 99, 101, 45, 111, 110, 108, 121, 32, 102, 117, 110, 99, 116, 105, 111, 110, 10};
.global .align 1 .b8 $str$1[35] = {104, 101, 108, 108, 111, 32, 102, 114, 111, 109, 32, 100, 101, 118, 105, 99, 101, 32, 103, 108, 111, 98, 97, 108, 32, 102, 117, 110, 99, 116, 105, 111, 110, 10};

.visible .entry _Z20call_device_functionv()
{
	.reg .b32 	%r<3>;
	.reg .b64 	%rd<3>;

	mov.u64 	%rd1, $str;
	cvta.global.u64 	%rd2, %rd1;
	{ // callseq 0, 0
	.param .b64 param0;
	st.param.b64 	[param0], %rd2;
	.param .b64 param1;
	st.param.b64 	[param1], 0;
	.param .b32 retval0;
	call.uni (retval0), 
	vprintf, 
	(
	param0, 
	param1
	);
	ld.param.b32 	%r1, [retval0];
	} // callseq 0
	ret;

}
	// .globl	_Z18print_hello_devicev
.visible .entry _Z18print_hello_devicev()
{
	.reg .b32 	%r<3>;
	.reg .b64 	%rd<3>;

	mov.u64 	%rd1, $str$1;
	cvta.global.u64 	%rd2, %rd1;
	{ // callseq 1, 0
	.param .b64 param0;
	st.param.b64 	[param0], %rd2;
	.param .b64 param1;
	st.param.b64 	[param1], 0;
	.param .b32 retval0;
	call.uni (retval0), 
	vprintf, 
	(
	param0, 
	param1
	);
	ld.param.b32 	%r1, [retval0];
	} // callseq 1
	ret;

}
	// .globl	_Z16manipulate_arrayPim
.visible .entry _Z16manipulate_arrayPim(
	.param .u64 .ptr .align 1 _Z16manipulate_arrayPim_param_0,
	.param .u64 _Z16manipulate_arrayPim_param_1
)
{
	.reg .pred 	%p<2>;
	.reg .b32 	%r<7>;
	.reg .b64 	%rd<7>;

	ld.param.u64 	%rd2, [_Z16manipulate_arrayPim_param_0];
	ld.param.u64 	%rd3, [_Z16manipulate_arrayPim_param_1];
	mov.u32 	%r1, %ctaid.x;
	mov.u32 	%r2, %ntid.x;
	mov.u32 	%r3, %tid.x;
	mad.lo.s32 	%r4, %r1, %r2, %r3;
	cvt.s64.s32 	%rd1, %r4;
	setp.le.u64 	%p1, %rd3, %rd1;
	@%p1 bra 	$L__BB2_2;
	cvta.to.global.u64 	%rd4, %rd2;
	shl.b64 	%rd5, %rd1, 2;
	add.s64 	%rd6, %rd4, %rd5;
	ld.global.u32 	%r5, [%rd6];
	add.s32 	%r6, %r5, 2;
	st.global.u32 	[%rd6], %r6;
$L__BB2_2:
	ret;

}
	// .globl	_Z20manipulate_class_objP14GPU_Embassador
.visible .entry _Z20manipulate_class_objP14GPU_Embassador(
	.param .u64 .ptr .align 1 _Z20manipulate_class_objP14GPU_Embassador_param_0
)
{
	.reg .b32 	%r<2>;
	.reg .b64 	%rd<3>;

	ld.param.u64 	%rd1, [_Z20manipulate_class_objP14GPU_Embassador_param_0];
	cvta.to.global.u64 	%rd2, %rd1;
	mov.b32 	%r1, 20;
	st.global.u32 	[%rd2], %r1;
	ret;

}


// ===== COMPILED SASS (sm_100) =====

	.target	sm_100

	.elftype	@"ET_EXEC"


//--------------------- .note.nv.tkinfo           --------------------------
	.section	.note.nv.tkinfo,"",@"SHT_NOTE"
	.sectionflags	@"SHF_NOTE_NV_TKINFO"
	.tkinfo
        /*0018*/ 	.word	0x00000002
        /*0030*/ 	.string	""
        /*0030*/ 	.string	"ptxas"
        /*0030*/ 	.string	"Cuda compilation tools, release 13.0, V13.0.88"
        /*0030*/ 	.string	"Build cuda_13.0.r13.0/compiler.36424714_0"
        /*0030*/ 	.string	"-arch sm_100 -m 64 "



//--------------------- .note.nv.cuinfo           --------------------------
	.section	.note.nv.cuinfo,"",@"SHT_NOTE"
	.sectionflags	@"SHF_NOTE_NV_CUINFO"
        /*0018*/ 	.short	0x0002
        /*001a*/ 	.short	0x0064
        /*001c*/ 	.short	0x0082
	.zero		2


//--------------------- .nv.info                  --------------------------
	.section	.nv.info,"",@"SHT_CUDA_INFO"
	.align	4


	//----- nvinfo : EIATTR_REGCOUNT
	.align		4
        /*0000*/ 	.byte	0x04, 0x2f
        /*0002*/ 	.short	(.L_3 - .L_2)
	.align		4
.L_2:
        /*0004*/ 	.word	index@(_Z20call_device_functionv)
        /*0008*/ 	.word	0x00000018


	//----- nvinfo : EIATTR_FRAME_SIZE
	.align		4
.L_3:
        /*000c*/ 	.byte	0x04, 0x11
        /*000e*/ 	.short	(.L_5 - .L_4)
	.align		4
.L_4:
        /*0010*/ 	.word	index@(_Z20call_device_functionv)
        /*0014*/ 	.word	0x00000000


	//----- nvinfo : EIATTR_REGCOUNT
	.align		4
.L_5:
        /*0018*/ 	.byte	0x04, 0x2f
        /*001a*/ 	.short	(.L_7 - .L_6)
	.align		4
.L_6:
        /*001c*/ 	.word	index@(_Z18print_hello_devicev)
        /*0020*/ 	.word	0x00000018


	//----- nvinfo : EIATTR_FRAME_SIZE
	.align		4
.L_7:
        /*0024*/ 	.byte	0x04, 0x11
        /*0026*/ 	.short	(.L_9 - .L_8)
	.align		4
.L_8:
        /*0028*/ 	.word	index@(_Z18print_hello_devicev)
        /*002c*/ 	.word	0x00000000


	//----- nvinfo : EIATTR_REGCOUNT
	.align		4
.L_9:
        /*0030*/ 	.byte	0x04, 0x2f
        /*0032*/ 	.short	(.L_11 - .L_10)
	.align		4
.L_10:
        /*0034*/ 	.word	index@(_Z16manipulate_arrayPim)
        /*0038*/ 	.word	0x00000008


	//----- nvinfo : EIATTR_FRAME_SIZE
	.align		4
.L_11:
        /*003c*/ 	.byte	0x04, 0x11
        /*003e*/ 	.short	(.L_13 - .L_12)
	.align		4
.L_12:
        /*0040*/ 	.word	index@(_Z16manipulate_arrayPim)
        /*0044*/ 	.word	0x00000000


	//----- nvinfo : EIATTR_REGCOUNT
	.align		4
.L_13:
        /*0048*/ 	.byte	0x04, 0x2f
        /*004a*/ 	.short	(.L_15 - .L_14)
	.align		4
.L_14:
        /*004c*/ 	.word	index@(_Z20manipulate_class_objP14GPU_Embassador)
        /*0050*/ 	.word	0x00000008


	//----- nvinfo : EIATTR_FRAME_SIZE
	.align		4
.L_15:
        /*0054*/ 	.byte	0x04, 0x11
        /*0056*/ 	.short	(.L_17 - .L_16)
	.align		4
.L_16:
        /*0058*/ 	.word	index@(_Z20manipulate_class_objP14GPU_Embassador)
        /*005c*/ 	.word	0x00000000


	//----- nvinfo : EIATTR_MIN_STACK_SIZE
	.align		4
.L_17:
        /*0060*/ 	.byte	0x04, 0x12
        /*0062*/ 	.short	(.L_19 - .L_18)
	.align		4
.L_18:
        /*0064*/ 	.word	index@(_Z20manipulate_class_objP14GPU_Embassador)
        /*0068*/ 	.word	0x00000000


	//----- nvinfo : EIATTR_MIN_STACK_SIZE
	.align		4
.L_19:
        /*006c*/ 	.byte	0x04, 0x12
        /*006e*/ 	.short	(.L_21 - .L_20)
	.align		4
.L_20:
        /*0070*/ 	.word	index@(_Z16manipulate_arrayPim)
        /*0074*/ 	.word	0x00000000


	//----- nvinfo : EIATTR_MIN_STACK_SIZE
	.align		4
.L_21:
        /*0078*/ 	.byte	0x04, 0x12
        /*007a*/ 	.short	(.L_23 - .L_22)
	.align		4
.L_22:
        /*007c*/ 	.word	index@(_Z18print_hello_devicev)
        /*0080*/ 	.word	0x00000000


	//----- nvinfo : EIATTR_MIN_STACK_SIZE
	.align		4
.L_23:
        /*0084*/ 	.byte	0x04, 0x12
        /*0086*/ 	.short	(.L_25 - .L_24)
	.align		4
.L_24:
        /*0088*/ 	.word	index@(_Z20call_device_functionv)
        /*008c*/ 	.word	0x00000000
.L_25:


//--------------------- .nv.compat                --------------------------
	.section	.nv.compat,"",@"SHT_CUDA_COMPAT_INFO"
	.align	4
        /*0000*/ 	.byte	0x02, 0x09, 0x00, 0x00, 0x02, 0x02, 0x01, 0x00, 0x02, 0x05, 0x05, 0x00, 0x03, 0x07, 0x01, 0x01
        /*0010*/ 	.byte	0x02, 0x03, 0x00, 0x00, 0x02, 0x06, 0x01, 0x00, 0x04, 0x0b, 0x08, 0x00, 0x09, 0x00, 0x00, 0x00
        /*0020*/ 	.byte	0x00, 0x00, 0x00, 0x00


//--------------------- .nv.info._Z20manipulate_class_objP14GPU_Embassador --------------------------
	.section	.nv.info._Z20manipulate_class_objP14GPU_Embassador,"",@"SHT_CUDA_INFO"
	.sectionflags	@""
	.align	4


	//----- nvinfo : EIATTR_CUDA_API_VERSION
	.align		4
        /*0000*/ 	.byte	0x04, 0x37
        /*0002*/ 	.short	(.L_27 - .L_26)
.L_26:
        /*0004*/ 	.word	0x00000082


	//----- nvinfo : EIATTR_KPARAM_INFO
	.align		4
.L_27:
        /*0008*/ 	.byte	0x04, 0x17
        /*000a*/ 	.short	(.L_29 - .L_28)
.L_28:
        /*000c*/ 	.word	0x00000000
        /*0010*/ 	.short	0x0000
        /*0012*/ 	.short	0x0000
        /*0014*/ 	.byte	0x00, 0xf5, 0x21, 0x00


	//----- nvinfo : EIATTR_SPARSE_MMA_MASK
	.align		4
.L_29:
        /*0018*/ 	.byte	0x03, 0x50
        /*001a*/ 	.short	0x0000


	//----- nvinfo : EIATTR_MAXREG_COUNT
	.align		4
        /*001c*/ 	.byte	0x03, 0x1b
        /*001e*/ 	.short	0x00ff


	//----- nvinfo : EIATTR_MERCURY_ISA_VERSION
	.align		4
        /*0020*/ 	.byte	0x03, 0x5f
        /*0022*/ 	.short	0x0101


	//----- nvinfo : EIATTR_VRC_CTA_INIT_COUNT
	.align		4
        /*0024*/ 	.byte	0x02, 0x4a
	.zero		1
	.zero		1


	//----- nvinfo : EIATTR_EXIT_INSTR_OFFSETS
	.align		4
        /*0028*/ 	.byte	0x04, 0x1c
        /*002a*/ 	.short	(.L_31 - .L_30)


	//   ....[0]....
.L_30:
        /*002c*/ 	.word	0x00000050


	//----- nvinfo : EIATTR_CBANK_PARAM_SIZE
	.align		4
.L_31:
        /*0030*/ 	.byte	0x03, 0x19
        /*0032*/ 	.short	0x0008


	//----- nvinfo : EIATTR_PARAM_CBANK
	.align		4
        /*0034*/ 	.byte	0x04, 0x0a
        /*0036*/ 	.short	(.L_33 - .L_32)
	.align		4
.L_32:
        /*0038*/ 	.word	index@(.nv.constant0._Z20manipulate_class_objP14GPU_Embassador)
        /*003c*/ 	.short	0x0380
        /*003e*/ 	.short	0x0008


	//----- nvinfo : EIATTR_SW_WAR
	.align		4
.L_33:
        /*0040*/ 	.byte	0x04, 0x36
        /*0042*/ 	.short	(.L_35 - .L_34)
.L_34:
        /*0044*/ 	.word	0x00000008
.L_35:


//--------------------- .nv.info._Z16manipulate_arrayPim --------------------------
	.section	.nv.info._Z16manipulate_arrayPim,"",@"SHT_CUDA_INFO"
	.sectionflags	@""
	.align	4


	//----- nvinfo : EIATTR_CUDA_API_VERSION
	.align		4
        /*0000*/ 	.byte	0x04, 0x37
        /*0002*/ 	.short	(.L_37 - .L_36)
.L_36:
        /*0004*/ 	.word	0x00000082


	//----- nvinfo : EIATTR_KPARAM_INFO
	.align		4
.L_37:
        /*0008*/ 	.byte	0x04, 0x17
        /*000a*/ 	.short	(.L_39 - .L_38)
.L_38:
        /*000c*/ 	.word	0x00000000
        /*0010*/ 	.short	0x0001
        /*0012*/ 	.short	0x0008
        /*0014*/ 	.byte	0x00, 0xf0, 0x21, 0x00


	//----- nvinfo : EIATTR_KPARAM_INFO
	.align		4
.L_39:
        /*0018*/ 	.byte	0x04, 0x17
        /*001a*/ 	.short	(.L_41 - .L_40)
.L_40:
        /*001c*/ 	.word	0x00000000
        /*0020*/ 	.short	0x0000
        /*0022*/ 	.short	0x0000
        /*0024*/ 	.byte	0x00, 0xf5, 0x21, 0x00


	//----- nvinfo : EIATTR_SPARSE_MMA_MASK
	.align		4
.L_41:
        /*0028*/ 	.byte	0x03, 0x50
        /*002a*/ 	.short	0x0000


	//----- nvinfo : EIATTR_MAXREG_COUNT
	.align		4
        /*002c*/ 	.byte	0x03, 0x1b
        /*002e*/ 	.short	0x00ff


	//----- nvinfo : EIATTR_MERCURY_ISA_VERSION
	.align		4
        /*0030*/ 	.byte	0x03, 0x5f
        /*0032*/ 	.short	0x0101


	//----- nvinfo : EIATTR_VRC_CTA_INIT_COUNT
	.align		4
        /*0034*/ 	.byte	0x02, 0x4a
	.zero		1
	.zero		1


	//----- nvinfo : EIATTR_EXIT_INSTR_OFFSETS
	.align		4
        /*0038*/ 	.byte	0x04, 0x1c
        /*003a*/ 	.short	(.L_43 - .L_42)


	//   ....[0]....
.L_42:
        /*003c*/ 	.word	0x00000090


	//   ....[1]....
        /*0040*/ 	.word	0x00000110


	//----- nvinfo : EIATTR_CBANK_PARAM_SIZE
	.align		4
.L_43:
        /*0044*/ 	.byte	0x03, 0x19
        /*0046*/ 	.short	0x0010


	//----- nvinfo : EIATTR_PARAM_CBANK
	.align		4
        /*0048*/ 	.byte	0x04, 0x0a
        /*004a*/ 	.short	(.L_45 - .L_44)
	.align		4
.L_44:
        /*004c*/ 	.word	index@(.nv.constant0._Z16manipulate_arrayPim)
        /*0050*/ 	.short	0x0380
        /*0052*/ 	.short	0x0010


	//----- nvinfo : EIATTR_SW_WAR
	.align		4
.L_45:
        /*0054*/ 	.byte	0x04, 0x36
        /*0056*/ 	.short	(.L_47 - .L_46)
.L_46:
        /*0058*/ 	.word	0x00000008
.L_47:


//--------------------- .nv.info._Z18print_hello_devicev --------------------------
	.section	.nv.info._Z18print_hello_devicev,"",@"SHT_CUDA_INFO"
	.sectionflags	@""
	.align	4


	//----- nvinfo : EIATTR_CUDA_API_VERSION
	.align		4
        /*0000*/ 	.byte	0x04, 0x37
        /*0002*/ 	.short	(.L_49 - .L_48)
.L_48:
        /*0004*/ 	.word	0x00000082


	//----- nvinfo : EIATTR_SPARSE_MMA_MASK
	.align		4
.L_49:
        /*0008*/ 	.byte	0x03, 0x50
        /*000a*/ 	.short	0x0000


	//----- nvinfo : EIATTR_MAXREG_COUNT
	.align		4
        /*000c*/ 	.byte	0x03, 0x1b
        /*000e*/ 	.short	0x00ff


	//----- nvinfo : EIATTR_EXTERNS
	.align		4
        /*0010*/ 	.byte	0x04, 0x0f
        /*0012*/ 	.short	(.L_51 - .L_50)


	//   ....[0]....
	.align		4
.L_50:
        /*0014*/ 	.word	index@(vprintf)


	//----- nvinfo : EIATTR_MERCURY_ISA_VERSION
	.align		4
.L_51:
        /*0018*/ 	.byte	0x03, 0x5f
        /*001a*/ 	.short	0x0101


	//----- nvinfo : EIATTR_VRC_CTA_INIT_COUNT
	.align		4
        /*001c*/ 	.byte	0x02, 0x4a
	.zero		1
	.zero		1


	//----- nvinfo : EIATTR_SYSCALL_OFFSETS
	.align		4
        /*0020*/ 	.byte	0x04, 0x46
        /*0022*/ 	.short	(.L_53 - .L_52)


	//   ....[0]....
.L_52:
        /*0024*/ 	.word	0x00000080


	//----- nvinfo : EIATTR_EXIT_INSTR_OFFSETS
	.align		4
.L_53:
        /*0028*/ 	.byte	0x04, 0x1c
        /*002a*/ 	.short	(.L_55 - .L_54)


	//   ....[0]....
.L_54:
        /*002c*/ 	.word	0x00000090


	//----- nvinfo : EIATTR_SW_WAR
	.align		4
.L_55:
        /*0030*/ 	.byte	0x04, 0x36
        /*0032*/ 	.short	(.L_57 - .L_56)
.L_56:
        /*0034*/ 	.word	0x00000008
.L_57:


//--------------------- .nv.info._Z20call_device_functionv --------------------------
	.section	.nv.info._Z20call_device_functionv,"",@"SHT_CUDA_INFO"
	.sectionflags	@""
	.align	4


	//----- nvinfo : EIATTR_CUDA_API_VERSION
	.align		4
        /*0000*/ 	.byte	0x04, 0x37
        /*0002*/ 	.short	(.L_59 - .L_58)
.L_58:
        /*0004*/ 	.word	0x00000082


	//----- nvinfo : EIATTR_SPARSE_MMA_MASK
	.align		4
.L_59:
        /*0008*/ 	.byte	0x03, 0x50
        /*000a*/ 	.short	0x0000


	//----- nvinfo : EIATTR_MAXREG_COUNT
	.align		4
        /*000c*/ 	.byte	0x03, 0x1b
        /*000e*/ 	.short	0x00ff


	//----- nvinfo : EIATTR_EXTERNS
	.align		4
        /*0010*/ 	.byte	0x04, 0x0f
        /*0012*/ 	.short	(.L_61 - .L_60)


	//   ....[0]....
	.align		4
.L_60:
        /*0014*/ 	.word	index@(vprintf)


	//----- nvinfo : EIATTR_MERCURY_ISA_VERSION
	.align		4
.L_61:
        /*0018*/ 	.byte	0x03, 0x5f
        /*001a*/ 	.short	0x0101


	//----- nvinfo : EIATTR_VRC_CTA_INIT_COUNT
	.align		4
        /*001c*/ 	.byte	0x02, 0x4a
	.zero		1
	.zero		1


	//----- nvinfo : EIATTR_SYSCALL_OFFSETS
	.align		4
        /*0020*/ 	.byte	0x04, 0x46
        /*0022*/ 	.short	(.L_63 - .L_62)


	//   ....[0]....
.L_62:
        /*0024*/ 	.word	0x00000080


	//----- nvinfo : EIATTR_EXIT_INSTR_OFFSETS
	.align		4
.L_63:
        /*0028*/ 	.byte	0x04, 0x1c
        /*002a*/ 	.short	(.L_65 - .L_64)


	//   ....[0]....
.L_64:
        /*002c*/ 	.word	0x00000090


	//----- nvinfo : EIATTR_SW_WAR
	.align		4
.L_65:
        /*0030*/ 	.byte	0x04, 0x36
        /*0032*/ 	.short	(.L_67 - .L_66)
.L_66:
        /*0034*/ 	.word	0x00000008
.L_67:


//--------------------- .nv.callgraph             --------------------------
	.section	.nv.callgraph,"",@"SHT_CUDA_CALLGRAPH"
	.align	4
	.sectionentsize	8
	.align		4
        /*0000*/ 	.word	0x00000000
	.align		4
        /*0004*/ 	.word	0xffffffff
	.align		4
        /*0008*/ 	.word	index@(_Z18print_hello_devicev)
	.align		4
        /*000c*/ 	.word	index@(vprintf)
	.align		4
        /*0010*/ 	.word	index@(_Z20call_device_functionv)
	.align		4
        /*0014*/ 	.word	index@(vprintf)
	.align		4
        /*0018*/ 	.word	0x00000000
	.align		4
        /*001c*/ 	.word	0xfffffffe
	.align		4
        /*0020*/ 	.word	0x00000000
	.align		4
        /*0024*/ 	.word	0xfffffffd
	.align		4
        /*0028*/ 	.word	0x00000000
	.align		4
        /*002c*/ 	.word	0xfffffffc


//--------------------- .nv.constant4             --------------------------
	.section	.nv.constant4,"a",@progbits
	.align	8
	.align		8
.nv.constant4:
        /*0000*/ 	.dword	$str
	.align		8
        /*0008*/ 	.dword	$str$1
	.align		8
        /*0010*/ 	.dword	vprintf


//--------------------- .text._Z20manipulate_class_objP14GPU_Embassador --------------------------
	.section	.text._Z20manipulate_class_objP14GPU_Embassador,"ax",@progbits
	.align	128
        .global         _Z20manipulate_class_objP14GPU_Embassador
        .type           _Z20manipulate_class_objP14GPU_Embassador,@function
        .size           _Z20manipulate_class_objP14GPU_Embassador,(.L_x_6 - _Z20manipulate_class_objP14GPU_Embassador)
        .other          _Z20manipulate_class_objP14GPU_Embassador,@"STO_CUDA_ENTRY STV_DEFAULT"
_Z20manipulate_class_objP14GPU_Embassador:
.text._Z20manipulate_class_objP14GPU_Embassador:
[----:B------:R-:W-:Y:S08]  /*0000*/  LDC R1, c[0x0][0x37c] ;  /* 0x0000df00ff017b82 */ /* 0x000ff00000000800 */
[----:B------:R-:W0:Y:S01]  /*0010*/  LDC.64 R2, c[0x0][0x380] ;  /* 0x0000e000ff027b82 */ /* 0x000e220000000a00 */
[----:B------:R-:W0:Y:S01]  /*0020*/  LDCU.64 UR4, c[0x0][0x358] ;  /* 0x00006b00ff0477ac */ /* 0x000e220008000a00 */
[----:B------:R-:W-:-:S05]  /*0030*/  HFMA2 R5, -RZ, RZ, 0, 1.1920928955078125e-06 ;  /* 0x00000014ff057431 */ /* 0x000fca00000001ff */
[----:B0-----:R-:W-:Y:S01]  /*0040*/  STG.E desc[UR4][R2.64], R5 ;  /* 0x0000000502007986 */ /* 0x001fe2000c101904 */
[----:B------:R-:W-:Y:S05]  /*0050*/  EXIT ;  /* 0x000000000000794d */ /* 0x000fea0003800000 */
.L_x_0:
[----:B------:R-:W-:-:S00]  /*0060*/  BRA `(.L_x_0) ;  /* 0xfffffffc00fc7947 */ /* 0x000fc0000383ffff */
[----:B------:R-:W-:-:S00]  /*0070*/  NOP ;  /* 0x0000000000007918 */ /* 0x000fc00000000000 */
        /* <DEDUP_REMOVED lines=8> */
.L_x_6:


//--------------------- .text._Z16manipulate_arrayPim --------------------------
	.section	.text._Z16manipulate_arrayPim,"ax",@progbits
	.align	128
        .global         _Z16manipulate_arrayPim
        .type           _Z16manipulate_arrayPim,@function
        .size           _Z16manipulate_arrayPim,(.L_x_7 - _Z16manipulate_arrayPim)
        .other          _Z16manipulate_arrayPim,@"STO_CUDA_ENTRY STV_DEFAULT"
_Z16manipulate_arrayPim:
.text._Z16manipulate_arrayPim:
[----:B------:R-:W-:Y:S01]  /*0000*/  LDC R1, c[0x0][0x37c] ;  /* 0x0000df00ff017b82 */ /* 0x000fe20000000800 */
[----:B------:R-:W0:Y:S07]  /*0010*/  S2R R3, SR_TID.X ;  /* 0x0000000000037919 */ /* 0x000e2e0000002100 */
[----:B------:R-:W0:Y:S01]  /*0020*/  S2UR UR4, SR_CTAID.X ;  /* 0x00000000000479c3 */ /* 0x000e220000002500 */
[----:B------:R-:W1:Y:S07]  /*0030*/  LDCU.64 UR6, c[0x0][0x388] ;  /* 0x00007100ff0677ac */ /* 0x000e6e0008000a00 */
[----:B------:R-:W0:Y:S02]  /*0040*/  LDC R0, c[0x0][0x360] ;  /* 0x0000d800ff007b82 */ /* 0x000e240000000800 */
[----:B0-----:R-:W-:-:S05]  /*0050*/  IMAD R0, R0, UR4, R3 ;  /* 0x0000000400007c24 */ /* 0x001fca000f8e0203 */
[----:B-1----:R-:W-:Y:S02]  /*0060*/  ISETP.GE.U32.AND P0, PT, R0, UR6, PT ;  /* 0x0000000600007c0c */ /* 0x002fe4000bf06070 */
[----:B------:R-:W-:-:S04]  /*0070*/  SHF.R.S32.HI R3, RZ, 0x1f, R0 ;  /* 0x0000001fff037819 */ /* 0x000fc80000011400 */
[----:B------:R-:W-:-:S13]  /*0080*/  ISETP.GE.U32.AND.EX P0, PT, R3, UR7, PT, P0 ;  /* 0x0000000703007c0c */ /* 0x000fda000bf06100 */
[----:B------:R-:W-:Y:S05]  /*0090*/  @P0 EXIT ;  /* 0x000000000000094d */ /* 0x000fea0003800000 */
[----:B------:R-:W0:Y:S01]  /*00a0*/  LDCU.64 UR6, c[0x0][0x380] ;  /* 0x00007000ff0677ac */ /* 0x000e220008000a00 */
[----:B------:R-:W1:Y:S01]  /*00b0*/  LDCU.64 UR4, c[0x0][0x358] ;  /* 0x00006b00ff0477ac */ /* 0x000e620008000a00 */
[----:B0-----:R-:W-:-:S04]  /*00c0*/  LEA R2, P0, R0, UR6, 0x2 ;  /* 0x0000000600027c11 */ /* 0x001fc8000f8010ff */
[----:B------:R-:W-:-:S05]  /*00d0*/  LEA.HI.X R3, R0, UR7, R3, 0x2, P0 ;  /* 0x0000000700037c11 */ /* 0x000fca00080f1403 */
[----:B-1----:R-:W2:Y:S02]  /*00e0*/  LDG.E R0, desc[UR4][R2.64] ;  /* 0x0000000402007981 */ /* 0x002ea4000c1e1900 */
[----:B--2---:R-:W-:-:S05]  /*00f0*/  VIADD R5, R0, 0x2 ;  /* 0x0000000200057836 */ /* 0x004fca0000000000 */
[----:B------:R-:W-:Y:S01]  /*0100*/  STG.E desc[UR4][R2.64], R5 ;  /* 0x0000000502007986 */ /* 0x000fe2000c101904 */
[----:B------:R-:W-:Y:S05]  /*0110*/  EXIT ;  /* 0x000000000000794d */ /* 0x000fea0003800000 */
.L_x_1:
        /* <DEDUP_REMOVED lines=14> */
.L_x_7:


//--------------------- .text._Z18print_hello_devicev --------------------------
	.section	.text._Z18print_hello_devicev,"ax",@progbits
	.align	128
        .global         _Z18print_hello_devicev
        .type           _Z18print_hello_devicev,@function
        .size           _Z18print_hello_devicev,(.L_x_8 - _Z18print_hello_devicev)
        .other          _Z18print_hello_devicev,@"STO_CUDA_ENTRY STV_DEFAULT"
_Z18print_hello_devicev:
.text._Z18print_hello_devicev:
[----:B------:R-:W0:Y:S01]  /*0000*/  LDC R1, c[0x0][0x37c] ;  /* 0x0000df00ff017b82 */ /* 0x000e220000000800 */
[----:B------:R-:W-:Y:S01]  /*0010*/  MOV R0, 0x10 ;  /* 0x0000001000007802 */ /* 0x000fe20000000f00 */
[----:B------:R-:W1:Y:S01]  /*0020*/  LDCU.64 UR4, c[0x4][0x8] ;  /* 0x01000100ff0477ac */ /* 0x000e620008000a00 */
[----:B------:R-:W-:-:S05]  /*0030*/  CS2R R6, SRZ ;  /* 0x0000000000067805 */ /* 0x000fca000001ff00 */
[----:B------:R2:W3:Y:S01]  /*0040*/  LDC.64 R2, c[0x4][R0] ;  /* 0x0100000000027b82 */ /* 0x0004e20000000a00 */
[----:B-1----:R-:W-:Y:S02]  /*0050*/  IMAD.U32 R4, RZ, RZ, UR4 ;  /* 0x00000004ff047e24 */ /* 0x002fe4000f8e00ff */
[----:B--2---:R-:W-:-:S07]  /*0060*/  IMAD.U32 R5, RZ, RZ, UR5 ;  /* 0x00000005ff057e24 */ /* 0x004fce000f8e00ff */
[----:B------:R-:W-:-:S07]  /*0070*/  LEPC R20, `(.L_x_2) ;  /* 0x000000001014794e */ /* 0x000fce0000000000 */
[----:B0--3--:R-:W-:Y:S05]  /*0080*/  CALL.ABS.NOINC R2 ;  /* 0x0000000002007343 */ /* 0x009fea0003c00000 */
.L_x_2:
[----:B------:R-:W-:Y:S05]  /*0090*/  EXIT ;  /* 0x000000000000794d */ /* 0x000fea0003800000 */
.L_x_3:
        /* <DEDUP_REMOVED lines=14> */
.L_x_8:


//--------------------- .text._Z20call_device_functionv --------------------------
	.section	.text._Z20call_device_functionv,"ax",@progbits
	.align	128
        .global         _Z20call_device_functionv
        .type           _Z20call_device_functionv,@function
        .size           _Z20call_device_functionv,(.L_x_9 - _Z20call_device_functionv)
        .other          _Z20call_device_functionv,@"STO_CUDA_ENTRY STV_DEFAULT"
_Z20call_device_functionv:
.text._Z20call_device_functionv:
        /* <DEDUP_REMOVED lines=9> */
.L_x_4:
[----:B------:R-:W-:Y:S05]  /*0090*/  EXIT ;  /* 0x000000000000794d */ /* 0x000fea0003800000 */
.L_x_5:
        /* <DEDUP_REMOVED lines=14> */
.L_x_9:


//--------------------- .nv.global.init           --------------------------
	.section	.nv.global.init,"aw",@progbits
.nv.global.init:
	.type		$str,@object
	.size		$str,($str$1 - $str)
$str:
        /*0000*/ 	.byte	0x68, 0x65, 0x6c, 0x6c, 0x6f, 0x20, 0x66, 0x72, 0x6f, 0x6d, 0x20, 0x64, 0x65, 0x76, 0x69, 0x63
        /*0010*/ 	.byte	0x65, 0x2d, 0x6f, 0x6e, 0x6c, 0x79, 0x20, 0x66, 0x75, 0x6e, 0x63, 0x74, 0x69, 0x6f, 0x6e, 0x0a
        /*0020*/ 	.byte	0x00
	.type		$str$1,@object
	.size		$str$1,(.L_1 - $str$1)
$str$1:
        /*0021*/ 	.byte	0x68, 0x65, 0x6c, 0x6c, 0x6f, 0x20, 0x66, 0x72, 0x6f, 0x6d, 0x20, 0x64, 0x65, 0x76, 0x69, 0x63
        /*0031*/ 	.byte	0x65, 0x20, 0x67, 0x6c, 0x6f, 0x62, 0x61, 0x6c, 0x20, 0x66, 0x75, 0x6e, 0x63, 0x74, 0x69, 0x6f
        /*0041*/ 	.byte	0x6e, 0x0a, 0x00
.L_1:


//--------------------- .nv.shared.reserved.0     --------------------------
	.section	.nv.shared.reserved.0,"aw",@nobits
	.weak		__nv_reservedSMEM_offset_0_alias
	.size		__nv_reservedSMEM_offset_0_alias, 0, 64
	.other		__nv_reservedSMEM_offset_0_alias,@"STO_CUDA_RESERVED_SHARED STV_DEFAULT"
__nv_reservedSMEM_offset_0_alias:
	.zero		0
	.zero		64


//--------------------- .nv.constant0._Z20manipulate_class_objP14GPU_Embassador --------------------------
	.section	.nv.constant0._Z20manipulate_class_objP14GPU_Embassador,"a",@progbits
	.sectionflags	@""
	.align	4
.nv.constant0._Z20manipulate_class_objP14GPU_Embassador:
	.zero		904


//--------------------- .nv.constant0._Z16manipulate_arrayPim --------------------------
	.section	.nv.constant0._Z16manipulate_arrayPim,"a",@progbits
	.sectionflags	@""
	.align	4
.nv.constant0._Z16manipulate_arrayPim:
	.zero		912


//--------------------- .nv.constant0._Z18print_hello_devicev --------------------------
	.section	.nv.constant0._Z18print_hello_devicev,"a",@progbits
	.sectionflags	@""
	.align	4
.nv.constant0._Z18print_hello_devicev:
	.zero		896


//--------------------- .nv.constant0._Z20call_device_functionv --------------------------
	.section	.nv.constant0._Z20call_device_functionv,"a",@progbits
	.sectionflags	@""
	.align	4
.nv.constant0._Z20call_device_functionv:
	.zero		896


//--------------------- SYMBOLS --------------------------

	.type		.nv.reservedSmem.offset0,@object
	.size		.nv.reservedSmem.offset0,0x4
	.type		vprintf,@function
